	.headerflags	@"EF_CUDA_TEXMODE_UNIFIED EF_CUDA_64BIT_ADDRESS EF_CUDA_SM89 EF_CUDA_VIRTUAL_SM(EF_CUDA_SM89)"
	.elftype	@"ET_EXEC"


//--------------------- .nv.info                  --------------------------
	.section	.nv.info,"",@"SHT_CUDA_INFO"
	.align	4


	//----- nvinfo : EIATTR_REGCOUNT
	.align		4
        /*0000*/ 	.byte	0x04, 0x2f
        /*0002*/ 	.short	(.L_2 - .L_1)
	.align		4
.L_1:
        /*0004*/ 	.word	index@(triton__0d1d2d3d4d5d6de7)
        /*0008*/ 	.word	0x00000028


	//----- nvinfo : EIATTR_MAX_STACK_SIZE
	.align		4
.L_2:
        /*000c*/ 	.byte	0x04, 0x23
        /*000e*/ 	.short	(.L_4 - .L_3)
	.align		4
.L_3:
        /*0010*/ 	.word	index@(triton__0d1d2d3d4d5d6de7)
        /*0014*/ 	.word	0x00000000


	//----- nvinfo : EIATTR_MIN_STACK_SIZE
	.align		4
.L_4:
        /*0018*/ 	.byte	0x04, 0x12
        /*001a*/ 	.short	(.L_6 - .L_5)
	.align		4
.L_5:
        /*001c*/ 	.word	index@(triton__0d1d2d3d4d5d6de7)
        /*0020*/ 	.word	0x00000000


	//----- nvinfo : EIATTR_FRAME_SIZE
	.align		4
.L_6:
        /*0024*/ 	.byte	0x04, 0x11
        /*0026*/ 	.short	(.L_8 - .L_7)
	.align		4
.L_7:
        /*0028*/ 	.word	index@(triton__0d1d2d3d4d5d6de7)
        /*002c*/ 	.word	0x00000000
.L_8:


//--------------------- .nv.info.triton__0d1d2d3d4d5d6de7 --------------------------
	.section	.nv.info.triton__0d1d2d3d4d5d6de7,"",@"SHT_CUDA_INFO"
	.align	4


	//----- nvinfo : EIATTR_CUDA_API_VERSION
	.align		4
        /*0000*/ 	.byte	0x04, 0x37
        /*0002*/ 	.short	(.L_10 - .L_9)
.L_9:
        /*0004*/ 	.word	0x0000007b


	//----- nvinfo : EIATTR_PARAM_CBANK
	.align		4
.L_10:
        /*0008*/ 	.byte	0x04, 0x0a
        /*000a*/ 	.short	(.L_12 - .L_11)
	.align		4
.L_11:
        /*000c*/ 	.word	index@(.nv.constant0.triton__0d1d2d3d4d5d6de7)
        /*0010*/ 	.short	0x0160
        /*0012*/ 	.short	0x0038


	//----- nvinfo : EIATTR_CBANK_PARAM_SIZE
	.align		4
.L_12:
        /*0014*/ 	.byte	0x03, 0x19
        /*0016*/ 	.short	0x0038


	//----- nvinfo : EIATTR_KPARAM_INFO
	.align		4
        /*0018*/ 	.byte	0x04, 0x17
        /*001a*/ 	.short	(.L_14 - .L_13)
.L_13:
        /*001c*/ 	.word	0x00000000
        /*0020*/ 	.short	0x0007
        /*0022*/ 	.short	0x0034
        /*0024*/ 	.byte	0x00, 0xf0, 0x11, 0x00


	//----- nvinfo : EIATTR_KPARAM_INFO
	.align		4
.L_14:
        /*0028*/ 	.byte	0x04, 0x17
        /*002a*/ 	.short	(.L_16 - .L_15)
.L_15:
        /*002c*/ 	.word	0x00000000
        /*0030*/ 	.short	0x0006
        /*0032*/ 	.short	0x0030
        /*0034*/ 	.byte	0x00, 0xf0, 0x11, 0x00


	//----- nvinfo : EIATTR_KPARAM_INFO
	.align		4
.L_16:
        /*0038*/ 	.byte	0x04, 0x17
        /*003a*/ 	.short	(.L_18 - .L_17)
.L_17:
        /*003c*/ 	.word	0x00000000
        /*0040*/ 	.short	0x0005
        /*0042*/ 	.short	0x0028
        /*0044*/ 	.byte	0x00, 0xf0, 0x21, 0x00


	//----- nvinfo : EIATTR_KPARAM_INFO
	.align		4
.L_18:
        /*0048*/ 	.byte	0x04, 0x17
        /*004a*/ 	.short	(.L_20 - .L_19)
.L_19:
        /*004c*/ 	.word	0x00000000
        /*0050*/ 	.short	0x0004
        /*0052*/ 	.short	0x0020
        /*0054*/ 	.byte	0x00, 0xf0, 0x21, 0x00


	//----- nvinfo : EIATTR_KPARAM_INFO
	.align		4
.L_20:
        /*0058*/ 	.byte	0x04, 0x17
        /*005a*/ 	.short	(.L_22 - .L_21)
.L_21:
        /*005c*/ 	.word	0x00000000
        /*0060*/ 	.short	0x0003
        /*0062*/ 	.short	0x0018
        /*0064*/ 	.byte	0x00, 0xf0, 0x21, 0x00


	//----- nvinfo : EIATTR_KPARAM_INFO
	.align		4
.L_22:
        /*0068*/ 	.byte	0x04, 0x17
        /*006a*/ 	.short	(.L_24 - .L_23)
.L_23:
        /*006c*/ 	.word	0x00000000
        /*0070*/ 	.short	0x0002
        /*0072*/ 	.short	0x0010
        /*0074*/ 	.byte	0x00, 0xf0, 0x21, 0x00


	//----- nvinfo : EIATTR_KPARAM_INFO
	.align		4
.L_24:
        /*0078*/ 	.byte	0x04, 0x17
        /*007a*/ 	.short	(.L_26 - .L_25)
.L_25:
        /*007c*/ 	.word	0x00000000
        /*0080*/ 	.short	0x0001
        /*0082*/ 	.short	0x0008
        /*0084*/ 	.byte	0x00, 0xf0, 0x21, 0x00


	//----- nvinfo : EIATTR_KPARAM_INFO
	.align		4
.L_26:
        /*0088*/ 	.byte	0x04, 0x17
        /*008a*/ 	.short	(.L_28 - .L_27)
.L_27:
        /*008c*/ 	.word	0x00000000
        /*0090*/ 	.short	0x0000
        /*0092*/ 	.short	0x0000
        /*0094*/ 	.byte	0x00, 0xf0, 0x21, 0x00


	//----- nvinfo : EIATTR_MAXREG_COUNT
	.align		4
.L_28:
        /*0098*/ 	.byte	0x03, 0x1b
        /*009a*/ 	.short	0x00ff


	//----- nvinfo : EIATTR_EXIT_INSTR_OFFSETS
	.align		4
        /*009c*/ 	.byte	0x04, 0x1c
        /*009e*/ 	.short	(.L_30 - .L_29)


	//   ....[0]....
.L_29:
        /*00a0*/ 	.word	0x000012a0


	//   ....[1]....
        /*00a4*/ 	.word	0x000012c0


	//----- nvinfo : EIATTR_CTAIDZ_USED
	.align		4
.L_30:
        /*00a8*/ 	.byte	0x01, 0x04
	.zero		2


	//----- nvinfo : EIATTR_MAX_THREADS
	.align		4
        /*00ac*/ 	.byte	0x04, 0x05
        /*00ae*/ 	.short	(.L_32 - .L_31)
.L_31:
        /*00b0*/ 	.word	0x00000100
        /*00b4*/ 	.word	0x00000001
        /*00b8*/ 	.word	0x00000001
.L_32:


//--------------------- .nv.rel.action            --------------------------
	.section	.nv.rel.action,"",@"SHT_CUDA_RELOCINFO"
	.align	8
	.sectionentsize	8
        /*0000*/ 	.byte	0x73, 0x00, 0x00, 0x00, 0x00, 0x00, 0x00, 0x00, 0x00, 0x00, 0x00, 0x11, 0x25, 0x00, 0x05, 0x36


//--------------------- .nv.constant0.triton__0d1d2d3d4d5d6de7 --------------------------
	.section	.nv.constant0.triton__0d1d2d3d4d5d6de7,"a",@progbits
	.align	4
.nv.constant0.triton__0d1d2d3d4d5d6de7:
	.zero		408


//--------------------- .text.triton__0d1d2d3d4d5d6de7 --------------------------
	.section	.text.triton__0d1d2d3d4d5d6de7,"ax",@progbits
	.sectionflags	@"SHF_BARRIERS=1"
	.sectioninfo	@"SHI_REGISTERS=40"
	.align	128
        .global         triton__0d1d2d3d4d5d6de7
        .type           triton__0d1d2d3d4d5d6de7,@function
        .size           triton__0d1d2d3d4d5d6de7,(.L_x_1 - triton__0d1d2d3d4d5d6de7)
        .other          triton__0d1d2d3d4d5d6de7,@"STO_CUDA_ENTRY STV_DEFAULT"
triton__0d1d2d3d4d5d6de7:
.text.triton__0d1d2d3d4d5d6de7:
[----:B------:R-:W-:-:S02]  /*0000*/  MOV R1, c[0x0][0x28] ;  /* 0x00000a0000017a02 */ /* 0x000fc40000000f00 */
[----:B------:R-:W0:Y:S01]  /*0010*/  S2R R0, SR_CTAID.Z ;  /* 0x0000000000007919 */ /* 0x000e220000002700 */
[----:B------:R-:W1:Y:S01]  /*0020*/  S2UR UR4, SR_CTAID.Y ;  /* 0x00000000000479c3 */ /* 0x000e620000002600 */
[----:B------:R-:W-:Y:S01]  /*0030*/  MOV R21, 0x2 ;  /* 0x0000000200157802 */ /* 0x000fe20000000f00 */
[----:B------:R-:W-:Y:S01]  /*0040*/  CS2R R4, SRZ ;  /* 0x0000000000047805 */ /* 0x000fe2000001ff00 */
[----:B------:R-:W2:Y:S04]  /*0050*/  S2R R13, SR_TID.X ;  /* 0x00000000000d7919 */ /* 0x000ea80000002100 */
[----:B------:R-:W3:Y:S01]  /*0060*/  S2R R26, SR_CTAID.X ;  /* 0x00000000001a7919 */ /* 0x000ee20000002500 */
[----:B0-----:R-:W-:Y:S02]  /*0070*/  IADD3 R0, R0, 0x1, RZ ;  /* 0x0000000100007810 */ /* 0x001fe40007ffe0ff */
[----:B--2---:R-:W-:-:S03]  /*0080*/  SHF.L.U32 R11, R13, 0x2, RZ ;  /* 0x000000020d0b7819 */ /* 0x004fc600000006ff */
[----:B-1----:R-:W-:Y:S01]  /*0090*/  IMAD R2, R0, UR4, RZ ;  /* 0x0000000400027c24 */ /* 0x002fe2000f8e02ff */
[----:B------:R-:W-:Y:S01]  /*00a0*/  SHF.R.U32.HI R3, RZ, 0x6, R13 ;  /* 0x00000006ff037819 */ /* 0x000fe2000001160d */
[----:B------:R-:W-:Y:S01]  /*00b0*/  ULDC.64 UR4, c[0x0][0x118] ;  /* 0x0000460000047ab9 */ /* 0x000fe20000000a00 */
[----:B------:R-:W-:Y:S02]  /*00c0*/  LOP3.LUT R11, R11, 0xfc, RZ, 0xc0, !PT ;  /* 0x000000fc0b0b7812 */ /* 0x000fe400078ec0ff */
[----:B------:R-:W-:Y:S02]  /*00d0*/  SGXT.U32 R0, R3, 0x2 ;  /* 0x000000020300781a */ /* 0x000fe40000000000 */
[----:B---3--:R-:W-:Y:S02]  /*00e0*/  PRMT R19, R11, 0x6540, R26 ;  /* 0x000065400b137816 */ /* 0x008fe4000000001a */
[----:B------:R-:W-:Y:S02]  /*00f0*/  SHF.L.U32 R23, R2, 0x4, RZ ;  /* 0x0000000402177819 */ /* 0x000fe400000006ff */
[----:B------:R-:W-:-:S02]  /*0100*/  ISETP.GE.AND P0, PT, R19, 0xa8c, PT ;  /* 0x00000a8c1300780c */ /* 0x000fc40003f06270 */
[C---:B------:R-:W-:Y:S02]  /*0110*/  LOP3.LUT R2, R23.reuse, R0, RZ, 0xfc, !PT ;  /* 0x0000000017027212 */ /* 0x040fe400078efcff */
[C-C-:B------:R-:W-:Y:S02]  /*0120*/  LOP3.LUT R6, R23.reuse, 0x4, R0.reuse, 0xfe, !PT ;  /* 0x0000000417067812 */ /* 0x140fe400078efe00 */
[C---:B------:R-:W-:Y:S01]  /*0130*/  ISETP.LT.AND P1, PT, R2.reuse, 0x1b80, !P0 ;  /* 0x00001b800200780c */ /* 0x040fe20004721270 */
[----:B------:R-:W-:Y:S01]  /*0140*/  IMAD R2, R2, 0xa8c, R19 ;  /* 0x00000a8c02027824 */ /* 0x000fe200078e0213 */
[C-C-:B------:R-:W-:Y:S02]  /*0150*/  LOP3.LUT R8, R23.reuse, 0x8, R0.reuse, 0xfe, !PT ;  /* 0x0000000817087812 */ /* 0x140fe400078efe00 */
[----:B------:R-:W-:Y:S01]  /*0160*/  ISETP.LT.AND P2, PT, R6, 0x1b80, !P0 ;  /* 0x00001b800600780c */ /* 0x000fe20004741270 */
[----:B------:R-:W-:Y:S01]  /*0170*/  IMAD.WIDE R2, R2, R21, c[0x0][0x160] ;  /* 0x0000580002027625 */ /* 0x000fe200078e0215 */
[----:B------:R-:W-:-:S03]  /*0180*/  LOP3.LUT R10, R23, 0xc, R0, 0xfe, !PT ;  /* 0x0000000c170a7812 */ /* 0x000fc600078efe00 */
[----:B------:R-:W-:-:S04]  /*0190*/  IMAD R14, R6, 0xa8c, R19 ;  /* 0x00000a8c060e7824 */ /* 0x000fc800078e0213 */
[----:B------:R0:W2:Y:S01]  /*01a0*/  @P1 LDG.E.EL.64 R4, [R2.64] ;  /* 0x0000000402041981 */ /* 0x0000a2000c2e1b00 */
[C---:B------:R-:W-:Y:S01]  /*01b0*/  ISETP.LT.AND P1, PT, R8.reuse, 0x1b80, !P0 ;  /* 0x00001b800800780c */ /* 0x040fe20004721270 */
[--C-:B------:R-:W-:Y:S01]  /*01c0*/  IMAD R16, R8, 0xa8c, R19.reuse ;  /* 0x00000a8c08107824 */ /* 0x100fe200078e0213 */
[----:B------:R-:W-:Y:S01]  /*01d0*/  CS2R R6, SRZ ;  /* 0x0000000000067805 */ /* 0x000fe2000001ff00 */
[-C--:B------:R-:W-:Y:S01]  /*01e0*/  IMAD.WIDE R14, R14, R21.reuse, c[0x0][0x160] ;  /* 0x000058000e0e7625 */ /* 0x080fe200078e0215 */
[----:B------:R-:W-:Y:S01]  /*01f0*/  ISETP.LT.AND P0, PT, R10, 0x1b80, !P0 ;  /* 0x00001b800a00780c */ /* 0x000fe20004701270 */
[----:B------:R-:W-:Y:S02]  /*0200*/  CS2R R8, SRZ ;  /* 0x0000000000087805 */ /* 0x000fe4000001ff00 */
[-C--:B------:R-:W-:Y:S01]  /*0210*/  IMAD.WIDE R16, R16, R21.reuse, c[0x0][0x160] ;  /* 0x0000580010107625 */ /* 0x080fe200078e0215 */
[----:B------:R1:W3:Y:S03]  /*0220*/  @P2 LDG.E.EL.64 R6, [R14.64] ;  /* 0x000000040e062981 */ /* 0x0002e6000c2e1b00 */
[----:B------:R-:W-:Y:S01]  /*0230*/  IMAD R18, R10, 0xa8c, R19 ;  /* 0x00000a8c0a127824 */ /* 0x000fe200078e0213 */
[----:B0-----:R-:W-:Y:S01]  /*0240*/  CS2R R2, SRZ ;  /* 0x0000000000027805 */ /* 0x001fe2000001ff00 */
[----:B------:R0:W4:Y:S02]  /*0250*/  @P1 LDG.E.EL.64 R8, [R16.64] ;  /* 0x0000000410081981 */ /* 0x000124000c2e1b00 */
[----:B------:R-:W-:-:S05]  /*0260*/  IMAD.WIDE R18, R18, R21, c[0x0][0x160] ;  /* 0x0000580012127625 */ /* 0x000fca00078e0215 */
[----:B------:R5:W4:Y:S01]  /*0270*/  @P0 LDG.E.EL.64 R2, [R18.64] ;  /* 0x0000000412020981 */ /* 0x000b22000c2e1b00 */
[----:B------:R-:W-:Y:S02]  /*0280*/  SHF.L.U32 R20, R13, 0x3, RZ ;  /* 0x000000030d147819 */ /* 0x000fe400000006ff */
[----:B------:R-:W-:Y:S02]  /*0290*/  MOV R33, 0x4 ;  /* 0x0000000400217802 */ /* 0x000fe40000000f00 */
[----:B------:R-:W-:-:S04]  /*02a0*/  LOP3.LUT R20, R20, 0x8, RZ, 0xc0, !PT ;  /* 0x0000000814147812 */ /* 0x000fc800078ec0ff */
[C-C-:B------:R-:W-:Y:S02]  /*02b0*/  LOP3.LUT R10, R23.reuse, 0x2, R20.reuse, 0xfe, !PT ;  /* 0x00000002170a7812 */ /* 0x140fe400078efe14 */
[C-C-:B------:R-:W-:Y:S02]  /*02c0*/  LOP3.LUT R12, R23.reuse, 0x4, R20.reuse, 0xfe, !PT ;  /* 0x00000004170c7812 */ /* 0x140fe400078efe14 */
[C---:B-1----:R-:W-:Y:S01]  /*02d0*/  LOP3.LUT R15, R23.reuse, R20, RZ, 0xfc, !PT ;  /* 0x00000014170f7212 */ /* 0x042fe200078efcff */
[----:B0-----:R-:W-:Y:S01]  /*02e0*/  IMAD.HI R16, R10, 0x66666667, RZ ;  /* 0x666666670a107827 */ /* 0x001fe200078e02ff */
[----:B------:R-:W-:Y:S02]  /*02f0*/  LOP3.LUT R14, R23, 0x6, R20, 0xfe, !PT ;  /* 0x00000006170e7812 */ /* 0x000fe400078efe14 */
[----:B------:R-:W-:Y:S01]  /*0300*/  ISETP.GE.AND P0, PT, R15, 0x1b80, PT ;  /* 0x00001b800f00780c */ /* 0x000fe20003f06270 */
[----:B------:R-:W-:Y:S01]  /*0310*/  IMAD.HI R22, R12, 0x66666667, RZ ;  /* 0x666666670c167827 */ /* 0x000fe200078e02ff */
[----:B------:R-:W-:-:S03]  /*0320*/  SHF.R.U32.HI R17, RZ, 0x1f, R16 ;  /* 0x0000001fff117819 */ /* 0x000fc60000011610 */
[----:B------:R-:W-:Y:S01]  /*0330*/  IMAD.HI R24, R15, 0x66666667, RZ ;  /* 0x666666670f187827 */ /* 0x000fe200078e02ff */
[----:B-----5:R-:W-:Y:S02]  /*0340*/  SHF.R.U32.HI R19, RZ, 0x1f, R22 ;  /* 0x0000001fff137819 */ /* 0x020fe40000011616 */
[----:B------:R-:W-:Y:S01]  /*0350*/  LEA.HI R23, R16, R17, RZ, 0x19 ;  /* 0x0000001110177211 */ /* 0x000fe200078fc8ff */
[----:B------:R-:W-:Y:S01]  /*0360*/  IMAD.HI R27, R14, 0x66666667, RZ ;  /* 0x666666670e1b7827 */ /* 0x000fe200078e02ff */
[----:B------:R-:W-:Y:S02]  /*0370*/  LEA.HI R25, R22, R19, RZ, 0x19 ;  /* 0x0000001316197211 */ /* 0x000fe400078fc8ff */
[----:B------:R-:W-:Y:S01]  /*0380*/  SHF.R.U32.HI R17, RZ, 0x1f, R24 ;  /* 0x0000001fff117819 */ /* 0x000fe20000011618 */
[----:B------:R-:W-:Y:S01]  /*0390*/  IMAD R23, R23, -0x140, R10 ;  /* 0xfffffec017177824 */ /* 0x000fe200078e020a */
[----:B------:R-:W-:Y:S01]  /*03a0*/  SHF.R.U32.HI R18, RZ, 0x1f, R27 ;  /* 0x0000001fff127819 */ /* 0x000fe2000001161b */
[----:B------:R-:W-:Y:S01]  /*03b0*/  IMAD R25, R25, -0x140, R12 ;  /* 0xfffffec019197824 */ /* 0x000fe200078e020c */
[----:B------:R-:W-:Y:S01]  /*03c0*/  LEA.HI.SX32 R24, R24, R17, 0x19 ;  /* 0x0000001118187211 */ /* 0x000fe200078fcaff */
[----:B------:R-:W-:Y:S01]  /*03d0*/  IMAD R19, R11, 0x18, RZ ;  /* 0x000000180b137824 */ /* 0x000fe200078e02ff */
[----:B------:R-:W-:-:S02]  /*03e0*/  LEA.HI R27, R27, R18, RZ, 0x19 ;  /* 0x000000121b1b7211 */ /* 0x000fc400078fc8ff */
[----:B------:R-:W-:Y:S01]  /*03f0*/  PRMT R22, R23, 0x9910, RZ ;  /* 0x0000991017167816 */ /* 0x000fe200000000ff */
[----:B------:R-:W-:Y:S01]  /*0400*/  IMAD R28, R24, -0x140, R15 ;  /* 0xfffffec0181c7824 */ /* 0x000fe200078e020f */
[----:B------:R-:W-:Y:S01]  /*0410*/  PRMT R17, R25, 0x9910, RZ ;  /* 0x0000991019117816 */ /* 0x000fe200000000ff */
[----:B------:R-:W-:Y:S01]  /*0420*/  IMAD R27, R27, -0x140, R14 ;  /* 0xfffffec01b1b7824 */ /* 0x000fe200078e020e */
[----:B------:R-:W-:Y:S01]  /*0430*/  LOP3.LUT R14, R19, R0, RZ, 0xfc, !PT ;  /* 0x00000000130e7212 */ /* 0x000fe200078efcff */
[----:B------:R-:W-:Y:S01]  /*0440*/  IMAD R22, R22, 0x6667, RZ ;  /* 0x0000666716167824 */ /* 0x000fe200078e02ff */
[----:B------:R-:W-:Y:S01]  /*0450*/  PRMT R18, R28, 0x9910, RZ ;  /* 0x000099101c127816 */ /* 0x000fe200000000ff */
[----:B------:R-:W-:Y:S01]  /*0460*/  IMAD R17, R17, 0x6667, RZ ;  /* 0x0000666711117824 */ /* 0x000fe200078e02ff */
[--C-:B------:R-:W-:Y:S02]  /*0470*/  LOP3.LUT R10, R19, 0x4, R0.reuse, 0xfe, !PT ;  /* 0x00000004130a7812 */ /* 0x100fe400078efe00 */
[----:B------:R-:W-:Y:S01]  /*0480*/  PRMT R16, R27, 0x9910, RZ ;  /* 0x000099101b107816 */ /* 0x000fe200000000ff */
[----:B------:R-:W-:Y:S01]  /*0490*/  IMAD R18, R18, 0x6667, RZ ;  /* 0x0000666712127824 */ /* 0x000fe200078e02ff */
[----:B------:R-:W-:-:S02]  /*04a0*/  LOP3.LUT R11, R19, 0x8, R0, 0xfe, !PT ;  /* 0x00000008130b7812 */ /* 0x000fc400078efe00 */
[----:B------:R-:W-:Y:S01]  /*04b0*/  LOP3.LUT R12, R19, 0xc, R0, 0xfe, !PT ;  /* 0x0000000c130c7812 */ /* 0x000fe200078efe00 */
[----:B------:R-:W-:Y:S01]  /*04c0*/  IMAD R16, R16, 0x6667, RZ ;  /* 0x0000666710107824 */ /* 0x000fe200078e02ff */
[----:B------:R-:W-:Y:S02]  /*04d0*/  SHF.R.S32.HI R0, RZ, 0x10, R22 ;  /* 0x00000010ff007819 */ /* 0x000fe40000011416 */
[----:B------:R-:W-:Y:S02]  /*04e0*/  SHF.R.S32.HI R19, RZ, 0x10, R17 ;  /* 0x00000010ff137819 */ /* 0x000fe40000011411 */
[----:B------:R-:W-:Y:S02]  /*04f0*/  LOP3.LUT R23, R0, 0xffff, RZ, 0xc0, !PT ;  /* 0x0000ffff00177812 */ /* 0x000fe400078ec0ff */
[----:B------:R-:W-:Y:S02]  /*0500*/  SHF.R.S32.HI R0, RZ, 0x10, R18 ;  /* 0x00000010ff007819 */ /* 0x000fe40000011412 */
[----:B------:R-:W-:-:S02]  /*0510*/  LOP3.LUT R25, R19, 0xffff, RZ, 0xc0, !PT ;  /* 0x0000ffff13197812 */ /* 0x000fc400078ec0ff */
[----:B------:R-:W-:Y:S02]  /*0520*/  SHF.R.U32.HI R15, RZ, 0xf, R23 ;  /* 0x0000000fff0f7819 */ /* 0x000fe40000011617 */
[----:B------:R-:W-:Y:S02]  /*0530*/  SHF.R.S32.HI R19, RZ, 0x10, R16 ;  /* 0x00000010ff137819 */ /* 0x000fe40000011410 */
[----:B------:R-:W-:Y:S02]  /*0540*/  LOP3.LUT R23, R0, 0xffff, RZ, 0xc0, !PT ;  /* 0x0000ffff00177812 */ /* 0x000fe400078ec0ff */
[----:B------:R-:W-:Y:S02]  /*0550*/  LEA.HI.SX32 R15, R22, R15, 0xe ;  /* 0x0000000f160f7211 */ /* 0x000fe400078f72ff */
[----:B------:R-:W-:Y:S02]  /*0560*/  LOP3.LUT R22, R19, 0xffff, RZ, 0xc0, !PT ;  /* 0x0000ffff13167812 */ /* 0x000fe400078ec0ff */
[----:B------:R-:W-:-:S02]  /*0570*/  SHF.R.U32.HI R0, RZ, 0xf, R25 ;  /* 0x0000000fff007819 */ /* 0x000fc40000011619 */
[----:B------:R-:W-:Y:S02]  /*0580*/  SHF.R.U32.HI R19, RZ, 0xf, R23 ;  /* 0x0000000fff137819 */ /* 0x000fe40000011617 */
[----:B------:R-:W-:Y:S02]  /*0590*/  SHF.R.U32.HI R23, RZ, 0xf, R22 ;  /* 0x0000000fff177819 */ /* 0x000fe40000011616 */
[----:B------:R-:W-:Y:S01]  /*05a0*/  LEA.HI.SX32 R0, R17, R0, 0xe ;  /* 0x0000000011007211 */ /* 0x000fe200078f72ff */
[----:B------:R-:W-:Y:S01]  /*05b0*/  IMAD.SHL.U32 R17, R14, 0x2, RZ ;  /* 0x000000020e117824 */ /* 0x000fe200078e00ff */
[----:B------:R-:W-:Y:S02]  /*05c0*/  LEA.HI.SX32 R18, R18, R19, 0xe ;  /* 0x0000001312127211 */ /* 0x000fe400078f72ff */
[----:B------:R-:W-:Y:S02]  /*05d0*/  LEA.HI.SX32 R16, R16, R23, 0xe ;  /* 0x0000001710107211 */ /* 0x000fe400078f72ff */
[----:B------:R-:W-:-:S02]  /*05e0*/  SHF.L.U32 R10, R10, 0x1, RZ ;  /* 0x000000010a0a7819 */ /* 0x000fc400000006ff */
[----:B------:R-:W-:Y:S02]  /*05f0*/  SHF.L.U32 R22, R11, 0x1, RZ ;  /* 0x000000010b167819 */ /* 0x000fe400000006ff */
[----:B------:R-:W-:Y:S02]  /*0600*/  SHF.L.U32 R12, R12, 0x1, RZ ;  /* 0x000000010c0c7819 */ /* 0x000fe400000006ff */
[----:B------:R-:W-:Y:S02]  /*0610*/  PRMT R18, R18, 0x9910, RZ ;  /* 0x0000991012127816 */ /* 0x000fe400000000ff */
[----:B------:R-:W-:Y:S02]  /*0620*/  MOV R32, RZ ;  /* 0x000000ff00207202 */ /* 0x000fe40000000f00 */
[----:B------:R-:W-:Y:S02]  /*0630*/  PRMT R0, R0, 0x9910, RZ ;  /* 0x0000991000007816 */ /* 0x000fe400000000ff */
[----:B--2---:R-:W-:Y:S01]  /*0640*/  SHF.R.U32.HI R14, RZ, 0x10, R4 ;  /* 0x00000010ff0e7819 */ /* 0x004fe20000011604 */
[----:B------:R0:W-:Y:S01]  /*0650*/  STS.U16 [R17+0x60], R5 ;  /* 0x0000600511007388 */ /* 0x0001e20000000400 */
[----:B------:R-:W-:-:S03]  /*0660*/  SHF.R.U32.HI R30, RZ, 0x10, R5 ;  /* 0x00000010ff1e7819 */ /* 0x000fc60000011605 */
[----:B------:R-:W-:Y:S01]  /*0670*/  STS.U16 [R17], R4 ;  /* 0x0000000411007388 */ /* 0x000fe20000000400 */
[----:B---3--:R-:W-:-:S03]  /*0680*/  SHF.R.U32.HI R19, RZ, 0x10, R6 ;  /* 0x00000010ff137819 */ /* 0x008fc60000011606 */
[----:B------:R1:W-:Y:S01]  /*0690*/  STS.U16 [R17+0x30], R14 ;  /* 0x0000300e11007388 */ /* 0x0003e20000000400 */
[----:B------:R-:W-:Y:S02]  /*06a0*/  SHF.R.U32.HI R23, RZ, 0x10, R7 ;  /* 0x00000010ff177819 */ /* 0x000fe40000011607 */
[----:B0-----:R-:W-:Y:S01]  /*06b0*/  PRMT R5, R15, 0x9910, RZ ;  /* 0x000099100f057816 */ /* 0x001fe200000000ff */
[----:B------:R-:W-:Y:S01]  /*06c0*/  STS.U16 [R17+0x90], R30 ;  /* 0x0000901e11007388 */ /* 0x000fe20000000400 */
[----:B----4-:R-:W-:Y:S02]  /*06d0*/  SHF.R.U32.HI R11, RZ, 0x10, R8 ;  /* 0x00000010ff0b7819 */ /* 0x010fe40000011608 */
[----:B------:R-:W-:Y:S01]  /*06e0*/  SHF.R.U32.HI R25, RZ, 0x10, R9 ;  /* 0x00000010ff197819 */ /* 0x000fe20000011609 */
[----:B------:R0:W-:Y:S01]  /*06f0*/  STS.U16 [R17+0x8], R6 ;  /* 0x0000080611007388 */ /* 0x0001e20000000400 */
[----:B-1----:R-:W-:-:S03]  /*0700*/  IMAD R14, R24, 0x20, R5 ;  /* 0x00000020180e7824 */ /* 0x002fc600078e0205 */
[----:B------:R1:W-:Y:S01]  /*0710*/  STS.U16 [R10+0x30], R19 ;  /* 0x000030130a007388 */ /* 0x0003e20000000400 */
[----:B------:R-:W-:-:S03]  /*0720*/  IMAD.WIDE R4, R14, R33, c[0x0][0x170] ;  /* 0x00005c000e047625 */ /* 0x000fc600078e0221 */
[----:B------:R2:W-:Y:S01]  /*0730*/  STS.U16 [R10+0x60], R7 ;  /* 0x000060070a007388 */ /* 0x0005e20000000400 */
[----:B0-----:R-:W-:-:S03]  /*0740*/  SHF.R.U32.HI R6, RZ, 0x10, R2 ;  /* 0x00000010ff067819 */ /* 0x001fc60000011602 */
[----:B------:R-:W-:Y:S01]  /*0750*/  STS.U16 [R10+0x90], R23 ;  /* 0x000090170a007388 */ /* 0x000fe20000000400 */
[----:B-1----:R-:W-:-:S03]  /*0760*/  MOV R19, RZ ;  /* 0x000000ff00137202 */ /* 0x002fc60000000f00 */
[----:B------:R-:W-:Y:S01]  /*0770*/  STS.U16 [R17+0x10], R8 ;  /* 0x0000100811007388 */ /* 0x000fe20000000400 */
[----:B--2---:R-:W-:-:S03]  /*0780*/  SHF.R.U32.HI R7, RZ, 0x10, R3 ;  /* 0x00000010ff077819 */ /* 0x004fc60000011603 */
[----:B------:R-:W-:Y:S04]  /*0790*/  STS.U16 [R22+0x30], R11 ;  /* 0x0000300b16007388 */ /* 0x000fe80000000400 */
[----:B------:R-:W-:Y:S04]  /*07a0*/  STS.U16 [R22+0x60], R9 ;  /* 0x0000600916007388 */ /* 0x000fe80000000400 */
[----:B------:R0:W-:Y:S04]  /*07b0*/  STS.U16 [R22+0x90], R25 ;  /* 0x0000901916007388 */ /* 0x0001e80000000400 */
[----:B------:R-:W-:Y:S04]  /*07c0*/  STS.U16 [R17+0x18], R2 ;  /* 0x0000180211007388 */ /* 0x000fe80000000400 */
[----:B------:R1:W-:Y:S01]  /*07d0*/  STS.U16 [R12+0x60], R3 ;  /* 0x000060030c007388 */ /* 0x0003e20000000400 */
[----:B0-----:R-:W-:-:S03]  /*07e0*/  CS2R R22, SRZ ;  /* 0x0000000000167805 */ /* 0x001fc6000001ff00 */
[----:B------:R-:W-:Y:S04]  /*07f0*/  STS.U16 [R12+0x30], R6 ;  /* 0x000030060c007388 */ /* 0x000fe80000000400 */
[----:B------:R-:W-:Y:S01]  /*0800*/  STS.U16 [R12+0x90], R7 ;  /* 0x000090070c007388 */ /* 0x000fe20000000400 */
[----:B-1----:R-:W-:-:S03]  /*0810*/  MOV R3, R18 ;  /* 0x0000001200037202 */ /* 0x002fc60000000f00 */
[----:B------:R-:W-:Y:S06]  /*0820*/  BAR.SYNC 0x0 ;  /* 0x0000000000007b1d */ /* 0x000fec0000000000 */
[----:B------:R-:W-:Y:S01]  /*0830*/  IMAD R10, R24, 0x20, R3 ;  /* 0x00000020180a7824 */ /* 0x000fe200078e0203 */
[----:B------:R0:W2:Y:S01]  /*0840*/  @!P0 LDG.E.EL R23, [R4.64] ;  /* 0x0000000404178981 */ /* 0x0000a2000c2e1900 */
[----:B------:R-:W-:-:S03]  /*0850*/  MOV R18, RZ ;  /* 0x000000ff00127202 */ /* 0x000fc60000000f00 */
[----:B------:R0:W3:Y:S01]  /*0860*/  @!P0 LDG.E.EL R19, [R4.64] ;  /* 0x0000000404138981 */ /* 0x0000e2000c2e1900 */
[----:B------:R-:W-:Y:S01]  /*0870*/  PRMT R9, R16, 0x9910, RZ ;  /* 0x0000991010097816 */ /* 0x000fe200000000ff */
[----:B------:R-:W-:Y:S01]  /*0880*/  CS2R R30, SRZ ;  /* 0x00000000001e7805 */ /* 0x000fe2000001ff00 */
[----:B------:R-:W-:Y:S02]  /*0890*/  MOV R7, R0 ;  /* 0x0000000000077202 */ /* 0x000fe40000000f00 */
[----:B------:R-:W-:Y:S01]  /*08a0*/  MOV R25, RZ ;  /* 0x000000ff00197202 */ /* 0x000fe20000000f00 */
[----:B0-----:R-:W-:Y:S01]  /*08b0*/  IMAD.WIDE R4, R10, R33, c[0x0][0x170] ;  /* 0x00005c000a047625 */ /* 0x001fe200078e0221 */
[----:B------:R-:W-:Y:S01]  /*08c0*/  CS2R R16, SRZ ;  /* 0x0000000000107805 */ /* 0x000fe2000001ff00 */
[C---:B------:R-:W-:Y:S02]  /*08d0*/  LEA R12, R24.reuse, R7, 0x5 ;  /* 0x00000007180c7211 */ /* 0x040fe400078e28ff */
[----:B------:R-:W-:Y:S01]  /*08e0*/  LEA R0, R24, R9, 0x5 ;  /* 0x0000000918007211 */ /* 0x000fe200078e28ff */
[----:B------:R0:W4:Y:S01]  /*08f0*/  @!P0 LDG.E.EL R32, [R4.64] ;  /* 0x0000000404208981 */ /* 0x000122000c2e1900 */
[----:B------:R-:W-:-:S03]  /*0900*/  IMAD.WIDE R10, R10, R33, c[0x0][0x168] ;  /* 0x00005a000a0a7625 */ /* 0x000fc600078e0221 */
[----:B------:R0:W5:Y:S01]  /*0910*/  @!P0 LDG.E.EL R18, [R4.64] ;  /* 0x0000000404128981 */ /* 0x000162000c2e1900 */
[-C--:B------:R-:W-:Y:S02]  /*0920*/  IMAD.WIDE R2, R14, R33.reuse, c[0x0][0x168] ;  /* 0x00005a000e027625 */ /* 0x080fe400078e0221 */
[----:B------:R-:W-:Y:S01]  /*0930*/  CS2R R14, SRZ ;  /* 0x00000000000e7805 */ /* 0x000fe2000001ff00 */
[----:B------:R1:W2:Y:S01]  /*0940*/  @!P0 LDG.E.EL R16, [R10.64] ;  /* 0x000000040a108981 */ /* 0x0002a2000c2e1900 */
[----:B------:R-:W-:-:S03]  /*0950*/  IMAD.WIDE R6, R12, R33, c[0x0][0x170] ;  /* 0x00005c000c067625 */ /* 0x000fc600078e0221 */
[----:B------:R1:W2:Y:S01]  /*0960*/  @!P0 LDG.E.EL R17, [R10.64] ;  /* 0x000000040a118981 */ /* 0x0002a2000c2e1900 */
[----:B------:R-:W-:-:S03]  /*0970*/  IMAD.WIDE R8, R0, R33, c[0x0][0x170] ;  /* 0x00005c0000087625 */ /* 0x000fc600078e0221 */
[----:B------:R0:W2:Y:S04]  /*0980*/  @!P0 LDG.E.EL R14, [R2.64] ;  /* 0x00000004020e8981 */ /* 0x0000a8000c2e1900 */
[----:B------:R0:W2:Y:S04]  /*0990*/  @!P0 LDG.E.EL R25, [R6.64] ;  /* 0x0000000406198981 */ /* 0x0000a8000c2e1900 */
[----:B------:R0:W2:Y:S04]  /*09a0*/  @!P0 LDG.E.EL R31, [R6.64] ;  /* 0x00000004061f8981 */ /* 0x0000a8000c2e1900 */
[----:B------:R1:W2:Y:S04]  /*09b0*/  @!P0 LDG.E.EL R30, [R8.64] ;  /* 0x00000004081e8981 */ /* 0x0002a8000c2e1900 */
[----:B------:R1:W2:Y:S04]  /*09c0*/  @!P0 LDG.E.EL R22, [R8.64] ;  /* 0x0000000408168981 */ /* 0x0002a8000c2e1900 */
[----:B------:R0:W2:Y:S01]  /*09d0*/  @!P0 LDG.E.EL R15, [R2.64] ;  /* 0x00000004020f8981 */ /* 0x0000a2000c2e1900 */
[----:B------:R-:W-:-:S04]  /*09e0*/  SHF.R.U32.HI R35, RZ, 0x1, R13 ;  /* 0x00000001ff237819 */ /* 0x000fc8000001160d */
[----:B------:R-:W-:-:S05]  /*09f0*/  SGXT.U32 R35, R35, 0x7 ;  /* 0x000000072323781a */ /* 0x000fca0000000000 */
[----:B------:R-:W-:-:S04]  /*0a00*/  IMAD R20, R35, 0x18, R20 ;  /* 0x0000001823147824 */ /* 0x000fc800078e0214 */
[----:B------:R-:W-:-:S05]  /*0a10*/  IMAD.SHL.U32 R34, R20, 0x2, RZ ;  /* 0x0000000214227824 */ /* 0x000fca00078e00ff */
[----:B0-----:R-:W0:Y:S04]  /*0a20*/  LDS.128 R4, [R34] ;  /* 0x0000000022047984 */ /* 0x001e280000000c00 */
[----:B-1----:R1:W1:Y:S01]  /*0a30*/  LDS.128 R8, [R34+0x1800] ;  /* 0x0018000022087984 */ /* 0x0022620000000c00 */
[----:B------:R-:W-:-:S04]  /*0a40*/  IMAD.WIDE R12, R12, R33, c[0x0][0x168] ;  /* 0x00005a000c0c7625 */ /* 0x000fc800078e0221 */
[----:B------:R-:W-:Y:S01]  /*0a50*/  IMAD.WIDE R2, R0, R33, c[0x0][0x168] ;  /* 0x00005a0000027625 */ /* 0x000fe200078e0221 */
[----:B------:R-:W-:Y:S02]  /*0a60*/  MOV R33, 0x381b5837 ;  /* 0x381b583700217802 */ /* 0x000fe40000000f00 */
[----:B------:R-:W-:Y:S02]  /*0a70*/  MOV R27, RZ ;  /* 0x000000ff001b7202 */ /* 0x000fe40000000f00 */
[----:B------:R-:W-:Y:S02]  /*0a80*/  MOV R0, RZ ;  /* 0x000000ff00007202 */ /* 0x000fe40000000f00 */
[----:B------:R-:W-:Y:S02]  /*0a90*/  PRMT R26, R35, 0x6540, R26 ;  /* 0x00006540231a7816 */ /* 0x000fe4000000001a */
[----:B------:R-:W-:Y:S01]  /*0aa0*/  MOV R29, RZ ;  /* 0x000000ff001d7202 */ /* 0x000fe20000000f00 */
[----:B------:R0:W2:Y:S01]  /*0ab0*/  @!P0 LDG.E.EL R27, [R2.64] ;  /* 0x00000004021b8981 */ /* 0x0000a2000c2e1900 */
[----:B------:R-:W-:-:S03]  /*0ac0*/  MOV R20, RZ ;  /* 0x000000ff00147202 */ /* 0x000fc60000000f00 */
[----:B------:R0:W2:Y:S04]  /*0ad0*/  @!P0 LDG.E.EL R0, [R2.64] ;  /* 0x0000000402008981 */ /* 0x0000a8000c2e1900 */
[----:B------:R0:W2:Y:S04]  /*0ae0*/  @!P0 LDG.E.EL R29, [R12.64] ;  /* 0x000000040c1d8981 */ /* 0x0000a8000c2e1900 */
[----:B------:R1:W2:Y:S01]  /*0af0*/  @!P0 LDG.E.EL R20, [R12.64] ;  /* 0x000000040c148981 */ /* 0x0002a2000c2e1900 */
[--C-:B0-----:R-:W-:Y:S02]  /*0b00*/  HADD2.F32 R3, -RZ, R4.reuse.H1_H1 ;  /* 0x30000004ff037230 */ /* 0x101fe40000004100 */
[----:B-1----:R-:W-:-:S02]  /*0b10*/  HADD2.F32 R34, -RZ, R4.H0_H0 ;  /* 0x20000004ff227230 */ /* 0x002fc40000004100 */
[--C-:B------:R-:W-:Y:S02]  /*0b20*/  HADD2.F32 R36, -RZ, R5.reuse.H0_H0 ;  /* 0x20000005ff247230 */ /* 0x100fe40000004100 */
[--C-:B------:R-:W-:Y:S02]  /*0b30*/  HADD2.F32 R13, -RZ, R8.reuse.H1_H1 ;  /* 0x30000008ff0d7230 */ /* 0x100fe40000004100 */
[----:B------:R-:W-:Y:S02]  /*0b40*/  HADD2.F32 R5, -RZ, R5.H1_H1 ;  /* 0x30000005ff057230 */ /* 0x000fe40000004100 */
[----:B------:R-:W-:Y:S02]  /*0b50*/  HADD2.F32 R2, -RZ, R8.H0_H0 ;  /* 0x20000008ff027230 */ /* 0x000fe40000004100 */
[----:B------:R-:W-:Y:S01]  /*0b60*/  HADD2.F32 R8, -RZ, R9.H0_H0 ;  /* 0x20000009ff087230 */ /* 0x000fe20000004100 */
[-C--:B---3--:R-:W-:Y:S01]  /*0b70*/  FFMA R19, R19, R33.reuse, 9.9999999747524270788e-07 ;  /* 0x358637bd13137423 */ /* 0x088fe20000000021 */
[-C--:B----4-:R-:W-:Y:S01]  /*0b80*/  FFMA R32, R32, R33.reuse, 9.9999999747524270788e-07 ;  /* 0x358637bd20207423 */ /* 0x090fe20000000021 */
[----:B-----5:R-:W-:-:S03]  /*0b90*/  FFMA R18, R18, R33, 9.9999999747524270788e-07 ;  /* 0x358637bd12127423 */ /* 0x020fc60000000021 */
[----:B------:R-:W0:Y:S08]  /*0ba0*/  MUFU.RSQ R35, R32 ;  /* 0x0000002000237308 */ /* 0x000e300000001400 */
[----:B------:R-:W1:Y:S01]  /*0bb0*/  MUFU.RSQ R37, R18 ;  /* 0x0000001200257308 */ /* 0x000e620000001400 */
[----:B--2---:R-:W-:-:S07]  /*0bc0*/  FADD R4, R3, -R16 ;  /* 0x8000001003047221 */ /* 0x004fce0000000000 */
[----:B------:R-:W2:Y:S01]  /*0bd0*/  MUFU.RSQ R32, R19 ;  /* 0x0000001300207308 */ /* 0x000ea20000001400 */
[----:B------:R-:W-:Y:S01]  /*0be0*/  HADD2.F32 R3, -RZ, R9.H1_H1 ;  /* 0x30000009ff037230 */ /* 0x000fe20000004100 */
[--C-:B------:R-:W-:Y:S01]  /*0bf0*/  FADD R34, R34, -R17.reuse ;  /* 0x8000001122227221 */ /* 0x100fe20000000000 */
[----:B------:R-:W-:Y:S01]  /*0c00*/  FADD R16, R13, -R16 ;  /* 0x800000100d107221 */ /* 0x000fe20000000000 */
[--C-:B------:R-:W-:Y:S01]  /*0c10*/  FADD R9, R5, -R14.reuse ;  /* 0x8000000e05097221 */ /* 0x100fe20000000000 */
[----:B------:R-:W-:Y:S01]  /*0c20*/  FADD R2, R2, -R17 ;  /* 0x8000001102027221 */ /* 0x000fe20000000000 */
[----:B------:R-:W-:Y:S01]  /*0c30*/  FADD R3, R3, -R14 ;  /* 0x8000000e03037221 */ /* 0x000fe20000000000 */
[-C--:B------:R-:W-:Y:S01]  /*0c40*/  FFMA R23, R23, R33.reuse, 9.9999999747524270788e-07 ;  /* 0x358637bd17177423 */ /* 0x080fe20000000021 */
[-C--:B------:R-:W-:Y:S01]  /*0c50*/  FFMA R25, R25, R33.reuse, 9.9999999747524270788e-07 ;  /* 0x358637bd19197423 */ /* 0x080fe20000000021 */
[-C--:B------:R-:W-:Y:S01]  /*0c60*/  FFMA R31, R31, R33.reuse, 9.9999999747524270788e-07 ;  /* 0x358637bd1f1f7423 */ /* 0x080fe20000000021 */
[-C--:B------:R-:W-:Y:S01]  /*0c70*/  FFMA R30, R30, R33.reuse, 9.9999999747524270788e-07 ;  /* 0x358637bd1e1e7423 */ /* 0x080fe20000000021 */
[----:B------:R-:W-:Y:S01]  /*0c80*/  FFMA R22, R22, R33, 9.9999999747524270788e-07 ;  /* 0x358637bd16167423 */ /* 0x000fe20000000021 */
[C---:B0-----:R-:W-:Y:S01]  /*0c90*/  FMUL R33, R35.reuse, R4 ;  /* 0x0000000423217220 */ /* 0x041fe20000400000 */
[----:B------:R-:W-:Y:S01]  /*0ca0*/  FMUL R35, R35, R16 ;  /* 0x0000001023237220 */ /* 0x000fe20000400000 */
[C---:B-1----:R-:W-:Y:S01]  /*0cb0*/  FMUL R34, R37.reuse, R34 ;  /* 0x0000002225227220 */ /* 0x042fe20000400000 */
[--C-:B------:R-:W-:Y:S01]  /*0cc0*/  FADD R36, R36, -R15.reuse ;  /* 0x8000000f24247221 */ /* 0x100fe20000000000 */
[----:B------:R-:W-:Y:S01]  /*0cd0*/  FADD R8, R8, -R15 ;  /* 0x8000000f08087221 */ /* 0x000fe20000000000 */
[C---:B--2---:R-:W-:Y:S01]  /*0ce0*/  FMUL R9, R32.reuse, R9 ;  /* 0x0000000920097220 */ /* 0x044fe20000400000 */
[----:B------:R-:W-:Y:S01]  /*0cf0*/  FMUL R37, R37, R2 ;  /* 0x0000000225257220 */ /* 0x000fe20000400000 */
[----:B------:R-:W-:Y:S01]  /*0d00*/  CS2R R12, SRZ ;  /* 0x00000000000c7805 */ /* 0x000fe2000001ff00 */
[----:B------:R-:W-:Y:S01]  /*0d10*/  CS2R R14, SRZ ;  /* 0x00000000000e7805 */ /* 0x000fe2000001ff00 */
[----:B------:R-:W-:Y:S01]  /*0d20*/  FMUL R32, R32, R3 ;  /* 0x0000000320207220 */ /* 0x000fe20000400000 */
[----:B------:R-:W-:Y:S01]  /*0d30*/  CS2R R16, SRZ ;  /* 0x0000000000107805 */ /* 0x000fe2000001ff00 */
[----:B------:R-:W-:Y:S01]  /*0d40*/  CS2R R18, SRZ ;  /* 0x0000000000127805 */ /* 0x000fe2000001ff00 */
[----:B------:R-:W-:-:S04]  /*0d50*/  IMAD.WIDE R4, R28, R21, c[0x0][0x178] ;  /* 0x00005e001c047625 */ /* 0x000fc800078e0215 */
[----:B------:R-:W-:Y:S01]  /*0d60*/  IMAD.WIDE R2, R28, R21, c[0x0][0x180] ;  /* 0x000060001c027625 */ /* 0x000fe200078e0215 */
[----:B------:R0:W2:Y:S04]  /*0d70*/  @!P0 LDG.E.EL.128 R12, [R4.64] ;  /* 0x00000004040c8981 */ /* 0x0000a8000c2e1d00 */
[----:B------:R1:W3:Y:S01]  /*0d80*/  @!P0 LDG.E.EL.128 R16, [R2.64] ;  /* 0x0000000402108981 */ /* 0x0002e2000c2e1d00 */
[C---:B------:R-:W-:Y:S02]  /*0d90*/  ISETP.LT.AND P1, PT, R26.reuse, 0xa8c, !P0 ;  /* 0x00000a8c1a00780c */ /* 0x040fe40004721270 */
[C---:B-1----:R-:W-:Y:S01]  /*0da0*/  LOP3.LUT R3, R26.reuse, 0x80, RZ, 0xfc, !PT ;  /* 0x000000801a037812 */ /* 0x042fe200078efcff */
[----:B------:R-:W-:-:S04]  /*0db0*/  IMAD R26, R26, 0x140, R28 ;  /* 0x000001401a1a7824 */ /* 0x000fc800078e021c */
[C---:B0-----:R-:W-:Y:S01]  /*0dc0*/  IMAD R5, R3.reuse, 0x140, R28 ;  /* 0x0000014003057824 */ /* 0x041fe200078e021c */
[----:B------:R-:W-:Y:S01]  /*0dd0*/  ISETP.LT.AND P0, PT, R3, 0xa8c, !P0 ;  /* 0x00000a8c0300780c */ /* 0x000fe20004701270 */
[C---:B------:R-:W-:Y:S01]  /*0de0*/  IMAD R4, R24.reuse, 0xd2f00, R26 ;  /* 0x000d2f0018047824 */ /* 0x040fe200078e021a */
[----:B------:R-:W0:Y:S01]  /*0df0*/  MUFU.RSQ R25, R25 ;  /* 0x0000001900197308 */ /* 0x000e220000001400 */
[----:B------:R-:W-:Y:S02]  /*0e00*/  IMAD R24, R24, 0xd2f00, R5 ;  /* 0x000d2f0018187824 */ /* 0x000fe400078e0205 */
[----:B------:R-:W-:Y:S02]  /*0e10*/  HADD2.F32 R3, -RZ, R6.H1_H1 ;  /* 0x30000006ff037230 */ /* 0x000fe40000004100 */
[----:B------:R-:W-:Y:S02]  /*0e20*/  HADD2.F32 R5, -RZ, R10.H1_H1 ;  /* 0x3000000aff057230 */ /* 0x000fe40000004100 */
[----:B------:R-:W-:Y:S01]  /*0e30*/  HADD2.F32 R26, -RZ, R6.H0_H0 ;  /* 0x20000006ff1a7230 */ /* 0x000fe20000004100 */
[----:B------:R-:W1:Y:S01]  /*0e40*/  MUFU.RSQ R23, R23 ;  /* 0x0000001700177308 */ /* 0x000e620000001400 */
[----:B------:R-:W-:-:S02]  /*0e50*/  HADD2.F32 R28, -RZ, R10.H0_H0 ;  /* 0x2000000aff1c7230 */ /* 0x000fc40000004100 */
[--C-:B------:R-:W-:Y:S01]  /*0e60*/  HADD2.F32 R10, -RZ, R7.reuse.H0_H0 ;  /* 0x20000007ff0a7230 */ /* 0x100fe20000004100 */
[--C-:B------:R-:W-:Y:S01]  /*0e70*/  FADD R6, R3, -R20.reuse ;  /* 0x8000001403067221 */ /* 0x100fe20000000000 */
[----:B------:R-:W-:Y:S01]  /*0e80*/  FADD R20, R5, -R20 ;  /* 0x8000001405147221 */ /* 0x000fe20000000000 */
[----:B------:R-:W-:Y:S02]  /*0e90*/  HADD2.F32 R5, -RZ, R7.H1_H1 ;  /* 0x30000007ff057230 */ /* 0x000fe40000004100 */
[--C-:B------:R-:W-:Y:S01]  /*0ea0*/  HADD2.F32 R7, -RZ, R11.reuse.H1_H1 ;  /* 0x3000000bff077230 */ /* 0x100fe20000004100 */
[----:B------:R-:W4:Y:S01]  /*0eb0*/  MUFU.RSQ R31, R31 ;  /* 0x0000001f001f7308 */ /* 0x000f220000001400 */
[--C-:B------:R-:W-:Y:S01]  /*0ec0*/  FADD R2, R26, -R29.reuse ;  /* 0x8000001d1a027221 */ /* 0x100fe20000000000 */
[----:B------:R-:W-:Y:S01]  /*0ed0*/  FADD R26, R28, -R29 ;  /* 0x8000001d1c1a7221 */ /* 0x000fe20000000000 */
[----:B------:R-:W-:Y:S01]  /*0ee0*/  HADD2.F32 R28, -RZ, R11.H0_H0 ;  /* 0x2000000bff1c7230 */ /* 0x000fe20000004100 */
[--C-:B------:R-:W-:Y:S01]  /*0ef0*/  FADD R5, R5, -R0.reuse ;  /* 0x8000000005057221 */ /* 0x100fe20000000000 */
[----:B------:R-:W-:-:S03]  /*0f00*/  FADD R7, R7, -R0 ;  /* 0x8000000007077221 */ /* 0x000fc60000000000 */
[----:B------:R-:W5:Y:S01]  /*0f10*/  MUFU.RSQ R22, R22 ;  /* 0x0000001600167308 */ /* 0x000f620000001400 */
[C---:B0-----:R-:W-:Y:S01]  /*0f20*/  FMUL R2, R25.reuse, R2 ;  /* 0x0000000219027220 */ /* 0x041fe20000400000 */
[----:B------:R-:W-:-:S06]  /*0f30*/  FMUL R26, R25, R26 ;  /* 0x0000001a191a7220 */ /* 0x000fcc0000400000 */
[----:B------:R-:W0:Y:S01]  /*0f40*/  MUFU.RSQ R30, R30 ;  /* 0x0000001e001e7308 */ /* 0x000e220000001400 */
[--C-:B------:R-:W-:Y:S01]  /*0f50*/  FADD R3, R10, -R27.reuse ;  /* 0x8000001b0a037221 */ /* 0x100fe20000000000 */
[C---:B-1----:R-:W-:Y:S01]  /*0f60*/  FMUL R36, R23.reuse, R36 ;  /* 0x0000002417247220 */ /* 0x042fe20000400000 */
[----:B------:R-:W-:Y:S01]  /*0f70*/  FMUL R8, R23, R8 ;  /* 0x0000000817087220 */ /* 0x000fe20000400000 */
[C---:B----4-:R-:W-:Y:S01]  /*0f80*/  FMUL R6, R31.reuse, R6 ;  /* 0x000000061f067220 */ /* 0x050fe20000400000 */
[----:B-----5:R-:W-:Y:S01]  /*0f90*/  FMUL R5, R22, R5 ;  /* 0x0000000516057220 */ /* 0x020fe20000400000 */
[----:B------:R-:W-:Y:S01]  /*0fa0*/  FADD R27, R28, -R27 ;  /* 0x8000001b1c1b7221 */ /* 0x000fe20000000000 */
[----:B0-----:R-:W-:Y:S01]  /*0fb0*/  FMUL R3, R30, R3 ;  /* 0x000000031e037220 */ /* 0x001fe20000400000 */
[----:B------:R-:W-:Y:S01]  /*0fc0*/  FMUL R20, R31, R20 ;  /* 0x000000141f147220 */ /* 0x000fe20000400000 */
[----:B------:R-:W-:Y:S01]  /*0fd0*/  FMUL R7, R22, R7 ;  /* 0x0000000716077220 */ /* 0x000fe20000400000 */
[----:B------:R-:W-:Y:S01]  /*0fe0*/  FMUL R27, R30, R27 ;  /* 0x0000001b1e1b7220 */ /* 0x000fe20000400000 */
[----:B--2---:R-:W-:-:S02]  /*0ff0*/  HADD2.F32 R11, -RZ, R12.H0_H0 ;  /* 0x2000000cff0b7230 */ /* 0x004fc40000004100 */
[----:B---3--:R-:W-:Y:S02]  /*1000*/  HADD2.F32 R0, -RZ, R16.H0_H0 ;  /* 0x20000010ff007230 */ /* 0x008fe40000004100 */
[----:B------:R-:W-:Y:S02]  /*1010*/  HADD2.F32 R25, -RZ, R12.H1_H1 ;  /* 0x3000000cff197230 */ /* 0x000fe40000004100 */
[----:B------:R-:W-:Y:S01]  /*1020*/  HADD2.F32 R16, -RZ, R16.H1_H1 ;  /* 0x30000010ff107230 */ /* 0x000fe20000004100 */
[C-C-:B------:R-:W-:Y:S01]  /*1030*/  FFMA R34, R11.reuse, R34, R0.reuse ;  /* 0x000000220b227223 */ /* 0x140fe20000000000 */
[----:B------:R-:W-:Y:S01]  /*1040*/  FFMA R37, R11, R37, R0 ;  /* 0x000000250b257223 */ /* 0x000fe20000000000 */
[--C-:B------:R-:W-:Y:S02]  /*1050*/  HADD2.F32 R10, -RZ, R13.reuse.H1_H1 ;  /* 0x3000000dff0a7230 */ /* 0x100fe40000004100 */
[----:B------:R-:W-:Y:S01]  /*1060*/  HADD2.F32 R11, -RZ, R13.H0_H0 ;  /* 0x2000000dff0b7230 */ /* 0x000fe20000004100 */
[----:B------:R-:W-:Y:S01]  /*1070*/  FFMA R33, R25, R33, R16 ;  /* 0x0000002119217223 */ /* 0x000fe20000000010 */
[----:B------:R-:W-:-:S02]  /*1080*/  HADD2.F32 R13, -RZ, R14.H1_H1 ;  /* 0x3000000eff0d7230 */ /* 0x000fc40000004100 */
[----:B------:R-:W-:Y:S01]  /*1090*/  HADD2.F32 R23, -RZ, R14.H0_H0 ;  /* 0x2000000eff177230 */ /* 0x000fe20000004100 */
[----:B------:R-:W-:Y:S01]  /*10a0*/  FFMA R14, R25, R35, R16 ;  /* 0x00000023190e7223 */ /* 0x000fe20000000010 */
[--C-:B------:R-:W-:Y:S02]  /*10b0*/  HADD2.F32 R25, -RZ, R17.reuse.H1_H1 ;  /* 0x30000011ff197230 */ /* 0x100fe40000004100 */
[----:B------:R-:W-:Y:S02]  /*10c0*/  HADD2.F32 R17, -RZ, R17.H0_H0 ;  /* 0x20000011ff117230 */ /* 0x000fe40000004100 */
[--C-:B------:R-:W-:Y:S02]  /*10d0*/  HADD2.F32 R0, -RZ, R15.reuse.H1_H1 ;  /* 0x3000000fff007230 */ /* 0x100fe40000004100 */
[----:B------:R-:W-:Y:S02]  /*10e0*/  HADD2.F32 R12, -RZ, R15.H0_H0 ;  /* 0x2000000fff0c7230 */ /* 0x000fe40000004100 */
[----:B------:R-:W-:-:S02]  /*10f0*/  HADD2.F32 R16, -RZ, R18.H1_H1 ;  /* 0x30000012ff107230 */ /* 0x000fc40000004100 */
[----:B------:R-:W-:Y:S02]  /*1100*/  HADD2.F32 R18, -RZ, R18.H0_H0 ;  /* 0x20000012ff127230 */ /* 0x000fe40000004100 */
[--C-:B------:R-:W-:Y:S02]  /*1110*/  HADD2.F32 R15, -RZ, R19.reuse.H1_H1 ;  /* 0x30000013ff0f7230 */ /* 0x100fe40000004100 */
[----:B------:R-:W-:Y:S01]  /*1120*/  HADD2.F32 R19, -RZ, R19.H0_H0 ;  /* 0x20000013ff137230 */ /* 0x000fe20000004100 */
[C-C-:B------:R-:W-:Y:S01]  /*1130*/  FFMA R36, R11.reuse, R36, R17.reuse ;  /* 0x000000240b247223 */ /* 0x140fe20000000011 */
[----:B------:R-:W-:Y:S01]  /*1140*/  FFMA R17, R11, R8, R17 ;  /* 0x000000080b117223 */ /* 0x000fe20000000011 */
[----:B------:R-:W-:Y:S01]  /*1150*/  FFMA R2, R23, R2, R18 ;  /* 0x0000000217027223 */ /* 0x000fe20000000012 */
[----:B------:R-:W-:Y:S01]  /*1160*/  FFMA R11, R13, R6, R16 ;  /* 0x000000060d0b7223 */ /* 0x000fe20000000010 */
[----:B------:R-:W-:Y:S01]  /*1170*/  FFMA R9, R10, R9, R25 ;  /* 0x000000090a097223 */ /* 0x000fe20000000019 */
[----:B------:R-:W-:Y:S01]  /*1180*/  FFMA R3, R12, R3, R19 ;  /* 0x000000030c037223 */ /* 0x000fe20000000013 */
[----:B------:R-:W-:Y:S01]  /*1190*/  FFMA R6, R0, R5, R15 ;  /* 0x0000000500067223 */ /* 0x000fe2000000000f */
[----:B------:R-:W-:Y:S01]  /*11a0*/  FFMA R32, R10, R32, R25 ;  /* 0x000000200a207223 */ /* 0x000fe20000000019 */
[----:B------:R-:W-:Y:S01]  /*11b0*/  F2FP.F16.F32.PACK_AB R10, R11, R2 ;  /* 0x000000020b0a723e */ /* 0x000fe200000000ff */
[----:B------:R-:W-:Y:S01]  /*11c0*/  IMAD.WIDE R4, R4, R21, c[0x0][0x188] ;  /* 0x0000620004047625 */ /* 0x000fe200078e0215 */
[----:B------:R-:W-:-:S02]  /*11d0*/  F2FP.F16.F32.PACK_AB R8, R33, R34 ;  /* 0x000000222108723e */ /* 0x000fc400000000ff */
[----:B------:R-:W-:Y:S02]  /*11e0*/  F2FP.F16.F32.PACK_AB R9, R9, R36 ;  /* 0x000000240909723e */ /* 0x000fe400000000ff */
[----:B------:R-:W-:Y:S01]  /*11f0*/  F2FP.F16.F32.PACK_AB R11, R6, R3 ;  /* 0x00000003060b723e */ /* 0x000fe200000000ff */
[----:B------:R-:W-:Y:S01]  /*1200*/  FFMA R18, R23, R26, R18 ;  /* 0x0000001a17127223 */ /* 0x000fe20000000012 */
[----:B------:R-:W-:Y:S01]  /*1210*/  FFMA R13, R13, R20, R16 ;  /* 0x000000140d0d7223 */ /* 0x000fe20000000010 */
[----:B------:R-:W-:Y:S01]  /*1220*/  FFMA R19, R12, R27, R19 ;  /* 0x0000001b0c137223 */ /* 0x000fe20000000013 */
[----:B------:R-:W-:Y:S01]  /*1230*/  FFMA R0, R0, R7, R15 ;  /* 0x0000000700007223 */ /* 0x000fe2000000000f */
[----:B------:R0:W-:Y:S01]  /*1240*/  @P1 STG.E.128 [R4.64], R8 ;  /* 0x0000000804001986 */ /* 0x0001e2000c101d04 */
[----:B------:R-:W-:Y:S01]  /*1250*/  F2FP.F16.F32.PACK_AB R16, R14, R37 ;  /* 0x000000250e10723e */ /* 0x000fe200000000ff */
[----:B------:R-:W-:Y:S01]  /*1260*/  IMAD.WIDE R24, R24, R21, c[0x0][0x188] ;  /* 0x0000620018187625 */ /* 0x000fe200078e0215 */
[----:B------:R-:W-:-:S02]  /*1270*/  F2FP.F16.F32.PACK_AB R17, R32, R17 ;  /* 0x000000112011723e */ /* 0x000fc400000000ff */
[----:B------:R-:W-:Y:S02]  /*1280*/  F2FP.F16.F32.PACK_AB R18, R13, R18 ;  /* 0x000000120d12723e */ /* 0x000fe400000000ff */
[----:B------:R-:W-:Y:S01]  /*1290*/  F2FP.F16.F32.PACK_AB R19, R0, R19 ;  /* 0x000000130013723e */ /* 0x000fe200000000ff */
[----:B------:R-:W-:Y:S06]  /*12a0*/  @!P0 EXIT ;  /* 0x000000000000894d */ /* 0x000fec0003800000 */
[----:B------:R-:W-:Y:S01]  /*12b0*/  STG.E.128 [R24.64], R16 ;  /* 0x0000001018007986 */ /* 0x000fe2000c101d04 */
[----:B------:R-:W-:Y:S05]  /*12c0*/  EXIT ;  /* 0x000000000000794d */ /* 0x000fea0003800000 */
.L_x_0:
[----:B------:R-:W-:-:S00]  /*12d0*/  BRA `(.L_x_0) ;  /* 0xfffffff000007947 */ /* 0x000fc0000383ffff */
[----:B------:R-:W-:-:S00]  /*12e0*/  NOP ;  /* 0x0000000000007918 */ /* 0x000fc00000000000 */
        /* <DEDUP_REMOVED lines=9> */
.L_x_1:


//--------------------- .nv.global.init           --------------------------
	.section	.nv.global.init,"aw",@progbits
.nv.global.init:
	.type		_$_str,@object
	.size		_$_str,(.L_0 - _$_str)
_$_str:
        /*0000*/ 	.byte	0x5f, 0x5f, 0x43, 0x55, 0x44, 0x41, 0x5f, 0x46, 0x54, 0x5a, 0x00
.L_0:


//--------------------- .nv.shared.triton__0d1d2d3d4d5d6de7 --------------------------
	.section	.nv.shared.triton__0d1d2d3d4d5d6de7,"aw",@nobits
	.align	16
